	.headerflags	@"EF_CUDA_TEXMODE_UNIFIED EF_CUDA_64BIT_ADDRESS EF_CUDA_ACCELERATORS EF_CUDA_SM90 EF_CUDA_VIRTUAL_SM(EF_CUDA_SM90)"
	.elftype	@"ET_EXEC"


//--------------------- .nv.info                  --------------------------
	.section	.nv.info,"",@"SHT_CUDA_INFO"
	.align	4


	//----- nvinfo : EIATTR_REGCOUNT
	.align		4
        /*0000*/ 	.byte	0x04, 0x2f
        /*0002*/ 	.short	(.L_3 - .L_2)
	.align		4
.L_2:
        /*0004*/ 	.word	index@(triton_poi_fused_cat_13)
        /*0008*/ 	.word	0x00000020


	//----- nvinfo : EIATTR_MIN_STACK_SIZE
	.align		4
.L_3:
        /*000c*/ 	.byte	0x04, 0x12
        /*000e*/ 	.short	(.L_5 - .L_4)
	.align		4
.L_4:
        /*0010*/ 	.word	index@(triton_poi_fused_cat_13)
        /*0014*/ 	.word	0x00000000


	//----- nvinfo : EIATTR_FRAME_SIZE
	.align		4
.L_5:
        /*0018*/ 	.byte	0x04, 0x11
        /*001a*/ 	.short	(.L_7 - .L_6)
	.align		4
.L_6:
        /*001c*/ 	.word	index@(triton_poi_fused_cat_13)
        /*0020*/ 	.word	0x00000000


	//----- nvinfo : EIATTR_MIN_STACK_SIZE
	.align		4
.L_7:
        /*0024*/ 	.byte	0x04, 0x12
        /*0026*/ 	.short	(.L_9 - .L_8)
	.align		4
.L_8:
        /*0028*/ 	.word	index@(triton_poi_fused_cat_13)
        /*002c*/ 	.word	0x00000000
.L_9:


//--------------------- .nv.info.triton_poi_fused_cat_13 --------------------------
	.section	.nv.info.triton_poi_fused_cat_13,"",@"SHT_CUDA_INFO"
	.sectionflags	@""
	.align	4


	//----- nvinfo : EIATTR_CUDA_API_VERSION
	.align		4
        /*0000*/ 	.byte	0x04, 0x37
        /*0002*/ 	.short	(.L_11 - .L_10)
.L_10:
        /*0004*/ 	.word	0x0000007c


	//----- nvinfo : EIATTR_KPARAM_INFO
	.align		4
.L_11:
        /*0008*/ 	.byte	0x04, 0x17
        /*000a*/ 	.short	(.L_13 - .L_12)
.L_12:
        /*000c*/ 	.word	0x00000000
        /*0010*/ 	.short	0x0007
        /*0012*/ 	.short	0x0038
        /*0014*/ 	.byte	0x00, 0xf0, 0x11, 0x00


	//----- nvinfo : EIATTR_KPARAM_INFO
	.align		4
.L_13:
        /*0018*/ 	.byte	0x04, 0x17
        /*001a*/ 	.short	(.L_15 - .L_14)
.L_14:
        /*001c*/ 	.word	0x00000000
        /*0020*/ 	.short	0x0006
        /*0022*/ 	.short	0x0030
        /*0024*/ 	.byte	0x00, 0xf4, 0x21, 0x00


	//----- nvinfo : EIATTR_KPARAM_INFO
	.align		4
.L_15:
        /*0028*/ 	.byte	0x04, 0x17
        /*002a*/ 	.short	(.L_17 - .L_16)
.L_16:
        /*002c*/ 	.word	0x00000000
        /*0030*/ 	.short	0x0005
        /*0032*/ 	.short	0x0028
        /*0034*/ 	.byte	0x00, 0xf4, 0x21, 0x00


	//----- nvinfo : EIATTR_KPARAM_INFO
	.align		4
.L_17:
        /*0038*/ 	.byte	0x04, 0x17
        /*003a*/ 	.short	(.L_19 - .L_18)
.L_18:
        /*003c*/ 	.word	0x00000000
        /*0040*/ 	.short	0x0004
        /*0042*/ 	.short	0x0020
        /*0044*/ 	.byte	0x00, 0xf4, 0x21, 0x00


	//----- nvinfo : EIATTR_KPARAM_INFO
	.align		4
.L_19:
        /*0048*/ 	.byte	0x04, 0x17
        /*004a*/ 	.short	(.L_21 - .L_20)
.L_20:
        /*004c*/ 	.word	0x00000000
        /*0050*/ 	.short	0x0003
        /*0052*/ 	.short	0x0018
        /*0054*/ 	.byte	0x00, 0xf4, 0x21, 0x00


	//----- nvinfo : EIATTR_KPARAM_INFO
	.align		4
.L_21:
        /*0058*/ 	.byte	0x04, 0x17
        /*005a*/ 	.short	(.L_23 - .L_22)
.L_22:
        /*005c*/ 	.word	0x00000000
        /*0060*/ 	.short	0x0002
        /*0062*/ 	.short	0x0010
        /*0064*/ 	.byte	0x00, 0xf4, 0x21, 0x00


	//----- nvinfo : EIATTR_KPARAM_INFO
	.align		4
.L_23:
        /*0068*/ 	.byte	0x04, 0x17
        /*006a*/ 	.short	(.L_25 - .L_24)
.L_24:
        /*006c*/ 	.word	0x00000000
        /*0070*/ 	.short	0x0001
        /*0072*/ 	.short	0x0008
        /*0074*/ 	.byte	0x00, 0xf4, 0x21, 0x00


	//----- nvinfo : EIATTR_KPARAM_INFO
	.align		4
.L_25:
        /*0078*/ 	.byte	0x04, 0x17
        /*007a*/ 	.short	(.L_27 - .L_26)
.L_26:
        /*007c*/ 	.word	0x00000000
        /*0080*/ 	.short	0x0000
        /*0082*/ 	.short	0x0000
        /*0084*/ 	.byte	0x00, 0xf4, 0x21, 0x00


	//----- nvinfo : EIATTR_SPARSE_MMA_MASK
	.align		4
.L_27:
        /*0088*/ 	.byte	0x03, 0x50
        /*008a*/ 	.short	0x0000


	//----- nvinfo : EIATTR_MAXREG_COUNT
	.align		4
        /*008c*/ 	.byte	0x03, 0x1b
        /*008e*/ 	.short	0x00ff


	//----- nvinfo : EIATTR_EXIT_INSTR_OFFSETS
	.align		4
        /*0090*/ 	.byte	0x04, 0x1c
        /*0092*/ 	.short	(.L_29 - .L_28)


	//   ....[0]....
.L_28:
        /*0094*/ 	.word	0x000009f0


	//----- nvinfo : EIATTR_REQNTID
	.align		4
.L_29:
        /*0098*/ 	.byte	0x04, 0x10
        /*009a*/ 	.short	(.L_31 - .L_30)
.L_30:
        /*009c*/ 	.word	0x00000080
        /*00a0*/ 	.word	0x00000001
        /*00a4*/ 	.word	0x00000001


	//----- nvinfo : EIATTR_CBANK_PARAM_SIZE
	.align		4
.L_31:
        /*00a8*/ 	.byte	0x03, 0x19
        /*00aa*/ 	.short	0x003c


	//----- nvinfo : EIATTR_PARAM_CBANK
	.align		4
        /*00ac*/ 	.byte	0x04, 0x0a
        /*00ae*/ 	.short	(.L_33 - .L_32)
	.align		4
.L_32:
        /*00b0*/ 	.word	index@(.nv.constant0.triton_poi_fused_cat_13)
        /*00b4*/ 	.short	0x0210
        /*00b6*/ 	.short	0x003c


	//----- nvinfo : EIATTR_SW_WAR
	.align		4
.L_33:
        /*00b8*/ 	.byte	0x04, 0x36
        /*00ba*/ 	.short	(.L_35 - .L_34)
.L_34:
        /*00bc*/ 	.word	0x00000008
.L_35:


//--------------------- .nv.callgraph             --------------------------
	.section	.nv.callgraph,"",@"SHT_CUDA_CALLGRAPH"
	.align	4
	.sectionentsize	8
	.align		4
        /*0000*/ 	.word	0x00000000
	.align		4
        /*0004*/ 	.word	0xffffffff
	.align		4
        /*0008*/ 	.word	0x00000000
	.align		4
        /*000c*/ 	.word	0xfffffffe
	.align		4
        /*0010*/ 	.word	0x00000000
	.align		4
        /*0014*/ 	.word	0xfffffffd
	.align		4
        /*0018*/ 	.word	0x00000000
	.align		4
        /*001c*/ 	.word	0xfffffffc


//--------------------- .nv.constant4             --------------------------
	.section	.nv.constant4,"a",@progbits
	.align	8
	.align		8
.nv.constant4:
        /*0000*/ 	.dword	_$_str
	.align		8
        /*0008*/ 	.dword	_$_str_$_2


//--------------------- .text.triton_poi_fused_cat_13 --------------------------
	.section	.text.triton_poi_fused_cat_13,"ax",@progbits
	.align	128
        .global         triton_poi_fused_cat_13
        .type           triton_poi_fused_cat_13,@function
        .size           triton_poi_fused_cat_13,(.L_x_1 - triton_poi_fused_cat_13)
        .other          triton_poi_fused_cat_13,@"STO_CUDA_ENTRY STV_DEFAULT"
triton_poi_fused_cat_13:
.text.triton_poi_fused_cat_13:
[----:B------:R-:W-:Y:S01]  /*0000*/  LDC R1, c[0x0][0x28] ;  /* 0x00000a00ff017b82 */ /* 0x000fe20000000800 */
[----:B------:R-:W1:Y:S07]  /*0010*/  S2R R0, SR_TID.X ;  /* 0x0000000000007919 */ /* 0x000e6e0000002100 */
[----:B------:R-:W2:Y:S01]  /*0020*/  LDC.64 R6, c[0x0][0x228] ;  /* 0x00008a00ff067b82 */ /* 0x000ea20000000a00 */
[----:B------:R-:W-:Y:S01]  /*0030*/  CS2R R24, SRZ ;  /* 0x0000000000187805 */ /* 0x000fe2000001ff00 */
[----:B------:R-:W-:Y:S01]  /*0040*/  ULDC.64 UR4, c[0x0][0x208] ;  /* 0x0000820000047ab9 */ /* 0x000fe20000000a00 */
[----:B------:R-:W3:Y:S01]  /*0050*/  S2R R3, SR_CTAID.X ;  /* 0x0000000000037919 */ /* 0x000ee20000002500 */
[----:B------:R-:W-:-:S02]  /*0060*/  IMAD.MOV.U32 R23, RZ, RZ, RZ ;  /* 0x000000ffff177224 */ /* 0x000fc400078e00ff */
[----:B------:R-:W-:Y:S02]  /*0070*/  IMAD.MOV.U32 R26, RZ, RZ, RZ ;  /* 0x000000ffff1a7224 */ /* 0x000fe400078e00ff */
[----:B------:R-:W4:Y:S08]  /*0080*/  LDC.64 R10, c[0x0][0x220] ;  /* 0x00008800ff0a7b82 */ /* 0x000f300000000a00 */
[----:B------:R-:W5:Y:S01]  /*0090*/  LDC.64 R8, c[0x0][0x230] ;  /* 0x00008c00ff087b82 */ /* 0x000f620000000a00 */
[----:B------:R-:W-:-:S07]  /*00a0*/  CS2R R20, SRZ ;  /* 0x0000000000147805 */ /* 0x000fce000001ff00 */
[----:B------:R-:W4:Y:S01]  /*00b0*/  LDC.64 R28, c[0x0][0x238] ;  /* 0x00008e00ff1c7b82 */ /* 0x000f220000000a00 */
[----:B-1----:R-:W-:-:S05]  /*00c0*/  IMAD.SHL.U32 R0, R0, 0x4, RZ ;  /* 0x0000000400007824 */ /* 0x002fca00078e00ff */
[----:B------:R-:W-:-:S05]  /*00d0*/  LOP3.LUT R0, R0, 0x1fc, RZ, 0xc0, !PT ;  /* 0x000001fc00007812 */ /* 0x000fca00078ec0ff */
[----:B---3--:R-:W-:-:S05]  /*00e0*/  IMAD R0, R3, 0x200, R0 ;  /* 0x0000020003007824 */ /* 0x008fca00078e0200 */
[----:B------:R-:W-:-:S04]  /*00f0*/  SHF.R.S32.HI R5, RZ, 0x1f, R0 ;  /* 0x0000001fff057819 */ /* 0x000fc80000011400 */
[----:B------:R-:W-:-:S04]  /*0100*/  LEA.HI R12, R5, R0, RZ, 0x6 ;  /* 0x00000000050c7211 */ /* 0x000fc800078f30ff */
[--C-:B------:R-:W-:Y:S02]  /*0110*/  SHF.R.S32.HI R15, RZ, 0x6, R12.reuse ;  /* 0x00000006ff0f7819 */ /* 0x100fe4000001140c */
[----:B------:R-:W-:-:S04]  /*0120*/  SHF.R.S32.HI R2, RZ, 0x1f, R12 ;  /* 0x0000001fff027819 */ /* 0x000fc8000001140c */
[----:B------:R-:W-:-:S04]  /*0130*/  LEA.HI R2, R2, R15, RZ, 0x8 ;  /* 0x0000000f02027211 */ /* 0x000fc800078f40ff */
[----:B------:R-:W-:-:S05]  /*0140*/  LOP3.LUT R2, R2, 0xffffff00, RZ, 0xc0, !PT ;  /* 0xffffff0002027812 */ /* 0x000fca00078ec0ff */
[----:B------:R-:W-:-:S04]  /*0150*/  IMAD.IADD R15, R15, 0x1, -R2 ;  /* 0x000000010f0f7824 */ /* 0x000fc800078e0a02 */
[C---:B--2---:R-:W-:Y:S01]  /*0160*/  IMAD.WIDE R6, R15.reuse, 0x4, R6 ;  /* 0x000000040f067825 */ /* 0x044fe200078e0206 */
[----:B------:R-:W-:-:S13]  /*0170*/  ISETP.GT.AND P1, PT, R15, 0x7f, PT ;  /* 0x0000007f0f00780c */ /* 0x000fda0003f24270 */
[----:B------:R-:W2:Y:S04]  /*0180*/  @P1 LDG.E.EL R24, desc[UR4][R6.64+-0x200] ;  /* 0xfffe000406181981 */ /* 0x000ea8000c2e1900 */
[----:B------:R-:W3:Y:S04]  /*0190*/  @P1 LDG.E.EL R23, desc[UR4][R6.64+-0x200] ;  /* 0xfffe000406171981 */ /* 0x000ee8000c2e1900 */
[----:B------:R-:W3:Y:S04]  /*01a0*/  @P1 LDG.E.EL R25, desc[UR4][R6.64+-0x200] ;  /* 0xfffe000406191981 */ /* 0x000ee8000c2e1900 */
[----:B------:R1:W3:Y:S01]  /*01b0*/  @P1 LDG.E.EL R26, desc[UR4][R6.64+-0x200] ;  /* 0xfffe0004061a1981 */ /* 0x0002e2000c2e1900 */
[----:B------:R-:W-:-:S02]  /*01c0*/  LEA.HI R22, R5, R0, RZ, 0xe ;  /* 0x0000000005167211 */ /* 0x000fc400078f70ff */
[----:B------:R-:W-:Y:S01]  /*01d0*/  CS2R R2, SRZ ;  /* 0x0000000000027805 */ /* 0x000fe2000001ff00 */
[----:B------:R-:W-:Y:S02]  /*01e0*/  IMAD.MOV.U32 R4, RZ, RZ, RZ ;  /* 0x000000ffff047224 */ /* 0x000fe400078e00ff */
[----:B----4-:R-:W-:Y:S01]  /*01f0*/  IMAD.WIDE R10, R15, 0x4, R10 ;  /* 0x000000040f0a7825 */ /* 0x010fe200078e020a */
[----:B-1----:R-:W-:-:S04]  /*0200*/  LOP3.LUT R7, R12, 0xffffffc0, RZ, 0xc0, !PT ;  /* 0xffffffc00c077812 */ /* 0x002fc800078ec0ff */
[----:B------:R-:W4:Y:S01]  /*0210*/  @P1 LDG.E.EL R2, desc[UR4][R10.64+-0x200] ;  /* 0xfffe00040a021981 */ /* 0x000f22000c2e1900 */
[----:B------:R-:W1:Y:S01]  /*0220*/  LDC.64 R12, c[0x0][0x218] ;  /* 0x00008600ff0c7b82 */ /* 0x000e620000000a00 */
[----:B------:R-:W-:Y:S01]  /*0230*/  SHF.R.S32.HI R14, RZ, 0xe, R22 ;  /* 0x0000000eff0e7819 */ /* 0x000fe20000011416 */
[----:B------:R-:W-:Y:S01]  /*0240*/  IMAD.IADD R17, R0, 0x1, -R7 ;  /* 0x0000000100117824 */ /* 0x000fe200078e0a07 */
[----:B------:R-:W4:Y:S04]  /*0250*/  @P1 LDG.E.EL R3, desc[UR4][R10.64+-0x200] ;  /* 0xfffe00040a031981 */ /* 0x000f28000c2e1900 */
[----:B------:R-:W4:Y:S04]  /*0260*/  @P1 LDG.E.EL R21, desc[UR4][R10.64+-0x200] ;  /* 0xfffe00040a151981 */ /* 0x000f28000c2e1900 */
[----:B------:R5:W4:Y:S01]  /*0270*/  @P1 LDG.E.EL R4, desc[UR4][R10.64+-0x200] ;  /* 0xfffe00040a041981 */ /* 0x000b22000c2e1900 */
[----:B------:R-:W-:Y:S01]  /*0280*/  IMAD.MOV.U32 R5, RZ, RZ, RZ ;  /* 0x000000ffff057224 */ /* 0x000fe200078e00ff */
[----:B------:R-:W-:Y:S01]  /*0290*/  CS2R R6, SRZ ;  /* 0x0000000000067805 */ /* 0x000fe2000001ff00 */
[----:B------:R-:W-:-:S02]  /*02a0*/  IMAD.MOV.U32 R16, RZ, RZ, RZ ;  /* 0x000000ffff107224 */ /* 0x000fc400078e00ff */
[----:B-----5:R-:W-:-:S04]  /*02b0*/  IMAD.WIDE R8, R15, 0x4, R8 ;  /* 0x000000040f087825 */ /* 0x020fc800078e0208 */
[----:B------:R-:W-:Y:S01]  /*02c0*/  IMAD R10, R14, 0x2000, R17 ;  /* 0x000020000e0a7824 */ /* 0x000fe200078e0211 */
[----:B------:R-:W5:Y:S03]  /*02d0*/  @P1 LDG.E.EL R5, desc[UR4][R8.64+-0x200] ;  /* 0xfffe000408051981 */ /* 0x000f66000c2e1900 */
[----:B------:R-:W-:Y:S01]  /*02e0*/  IMAD R10, R15, 0x40, R10 ;  /* 0x000000400f0a7824 */ /* 0x000fe200078e020a */
[----:B------:R-:W4:Y:S03]  /*02f0*/  @P1 LDG.E.EL R6, desc[UR4][R8.64+-0x200] ;  /* 0xfffe000408061981 */ /* 0x000f26000c2e1900 */
[----:B------:R-:W-:Y:S01]  /*0300*/  VIADD R11, R10, 0xffffe000 ;  /* 0xffffe0000a0b7836 */ /* 0x000fe20000000000 */
[----:B------:R-:W4:Y:S03]  /*0310*/  @P1 LDG.E.EL R7, desc[UR4][R8.64+-0x200] ;  /* 0xfffe000408071981 */ /* 0x000f26000c2e1900 */
[----:B01----:R-:W-:Y:S01]  /*0320*/  IMAD.WIDE R12, R11, 0x4, R12 ;  /* 0x000000040b0c7825 */ /* 0x003fe200078e020c */
[----:B------:R0:W4:Y:S01]  /*0330*/  @P1 LDG.E.EL R16, desc[UR4][R8.64+-0x200] ;  /* 0xfffe000408101981 */ /* 0x000122000c2e1900 */
[----:B------:R-:W-:-:S02]  /*0340*/  CS2R R10, SRZ ;  /* 0x00000000000a7805 */ /* 0x000fc4000001ff00 */
[C---:B------:R-:W-:Y:S01]  /*0350*/  ISETP.GE.AND P0, PT, R15.reuse, 0x80, PT ;  /* 0x000000800f00780c */ /* 0x040fe20003f06270 */
[----:B------:R-:W-:Y:S01]  /*0360*/  IMAD.WIDE R28, R15, 0x4, R28 ;  /* 0x000000040f1c7825 */ /* 0x000fe200078e021c */
[----:B------:R-:W-:-:S03]  /*0370*/  CS2R R18, SRZ ;  /* 0x0000000000127805 */ /* 0x000fc6000001ff00 */
[----:B------:R-:W-:Y:S01]  /*0380*/  IMAD.MOV.U32 R17, RZ, RZ, RZ ;  /* 0x000000ffff117224 */ /* 0x000fe200078e00ff */
[----:B------:R-:W4:Y:S01]  /*0390*/  @P1 LDG.E.EL R20, desc[UR4][R28.64+-0x200] ;  /* 0xfffe00041c141981 */ /* 0x000f22000c2e1900 */
[----:B0-----:R-:W-:-:S03]  /*03a0*/  CS2R R8, SRZ ;  /* 0x0000000000087805 */ /* 0x001fc6000001ff00 */
[----:B------:R-:W4:Y:S04]  /*03b0*/  @P1 LDG.E.EL R18, desc[UR4][R28.64+-0x200] ;  /* 0xfffe00041c121981 */ /* 0x000f28000c2e1900 */
[----:B------:R0:W5:Y:S04]  /*03c0*/  @P1 LDG.E.128 R8, desc[UR4][R12.64] ;  /* 0x000000040c081981 */ /* 0x000168000c1e1d00 */
[----:B------:R-:W5:Y:S04]  /*03d0*/  @P1 LDG.E.EL R17, desc[UR4][R28.64+-0x200] ;  /* 0xfffe00041c111981 */ /* 0x000f68000c2e1900 */
[----:B------:R1:W5:Y:S01]  /*03e0*/  @P1 LDG.E.EL R19, desc[UR4][R28.64+-0x200] ;  /* 0xfffe00041c131981 */ /* 0x000362000c2e1900 */
[----:B0-----:R-:W-:-:S05]  /*03f0*/  LOP3.LUT R13, R22, 0xffffc000, RZ, 0xc0, !PT ;  /* 0xffffc000160d7812 */ /* 0x001fca00078ec0ff */
[----:B------:R-:W-:-:S04]  /*0400*/  IMAD.IADD R13, R0, 0x1, -R13 ;  /* 0x00000001000d7824 */ /* 0x000fc800078e0a0d */
[----:B------:R-:W-:Y:S02]  /*0410*/  IMAD R13, R14, 0x2000, R13 ;  /* 0x000020000e0d7824 */ /* 0x000fe400078e020d */
[----:B------:R-:W-:Y:S01]  /*0420*/  IMAD.MOV.U32 R14, RZ, RZ, 0x3e800000 ;  /* 0x3e800000ff0e7424 */ /* 0x000fe200078e00ff */
[----:B--2---:R-:W-:-:S05]  /*0430*/  SEL R24, R24, RZ, P1 ;  /* 0x000000ff18187207 */ /* 0x004fca0000800000 */
[----:B------:R-:W-:Y:S01]  /*0440*/  FADD R24, R24, 0.0010000000474974513054 ;  /* 0x3a83126f18187421 */ /* 0x000fe20000000000 */
[----:B---3--:R-:W-:-:S05]  /*0450*/  SEL R23, R23, RZ, P1 ;  /* 0x000000ff17177207 */ /* 0x008fca0000800000 */
[----:B------:R-:W0:Y:S01]  /*0460*/  MUFU.SQRT R24, R24 ;  /* 0x0000001800187308 */ /* 0x000e220000002000 */
[----:B------:R-:W-:Y:S01]  /*0470*/  FADD R27, R23, 0.0010000000474974513054 ;  /* 0x3a83126f171b7421 */ /* 0x000fe20000000000 */
[----:B------:R-:W-:Y:S02]  /*0480*/  SEL R25, R25, RZ, P1 ;  /* 0x000000ff19197207 */ /* 0x000fe40000800000 */
[----:B------:R-:W-:-:S04]  /*0490*/  SEL R23, R26, RZ, P1 ;  /* 0x000000ff1a177207 */ /* 0x000fc80000800000 */
[----:B------:R-:W2:Y:S01]  /*04a0*/  MUFU.SQRT R27, R27 ;  /* 0x0000001b001b7308 */ /* 0x000ea20000002000 */
[----:B------:R-:W-:Y:S01]  /*04b0*/  FADD R25, R25, 0.0010000000474974513054 ;  /* 0x3a83126f19197421 */ /* 0x000fe20000000000 */
[----:B------:R-:W-:Y:S01]  /*04c0*/  FADD R23, R23, 0.0010000000474974513054 ;  /* 0x3a83126f17177421 */ /* 0x000fe20000000000 */
[----:B0-----:R-:W-:-:S05]  /*04d0*/  FSETP.GT.AND P3, PT, R24, 8.50705917302346158658e+37, PT ;  /* 0x7e8000001800780b */ /* 0x001fca0003f64000 */
[----:B------:R-:W0:Y:S01]  /*04e0*/  MUFU.SQRT R26, R25 ;  /* 0x00000019001a7308 */ /* 0x000e220000002000 */
[----:B------:R-:W-:-:S07]  /*04f0*/  FSETP.GEU.AND P6, PT, R24, 1.175494350822287508e-38, PT ;  /* 0x008000001800780b */ /* 0x000fce0003fce000 */
[----:B------:R3:W3:Y:S01]  /*0500*/  MUFU.SQRT R12, R23 ;  /* 0x00000017000c7308 */ /* 0x0006e20000002000 */
[C---:B--2---:R-:W-:Y:S02]  /*0510*/  FSETP.GT.AND P5, PT, R27.reuse, 8.50705917302346158658e+37, PT ;  /* 0x7e8000001b00780b */ /* 0x044fe40003fa4000 */
[----:B------:R-:W-:Y:S01]  /*0520*/  FSEL R15, R14, 1, P3 ;  /* 0x3f8000000e0f7808 */ /* 0x000fe20001800000 */
[----:B------:R-:W-:Y:S01]  /*0530*/  @P3 FMUL R24, R24, 0.25 ;  /* 0x3e80000018183820 */ /* 0x000fe20000400000 */
[----:B------:R-:W-:Y:S02]  /*0540*/  FSETP.GEU.AND P2, PT, R27, 1.175494350822287508e-38, PT ;  /* 0x008000001b00780b */ /* 0x000fe40003f4e000 */
[----:B0-----:R-:W-:Y:S01]  /*0550*/  FSETP.GT.AND P4, PT, R26, 8.50705917302346158658e+37, PT ;  /* 0x7e8000001a00780b */ /* 0x001fe20003f84000 */
[----:B------:R-:W-:Y:S01]  /*0560*/  @!P6 FMUL R24, R24, 16777216 ;  /* 0x4b8000001818e820 */ /* 0x000fe20000400000 */
[----:B------:R-:W-:Y:S01]  /*0570*/  @!P6 FMUL R15, R15, 16777216 ;  /* 0x4b8000000f0fe820 */ /* 0x000fe20000400000 */
[----:B-1----:R-:W-:Y:S01]  /*0580*/  FSEL R28, R14, 1, P5 ;  /* 0x3f8000000e1c7808 */ /* 0x002fe20002800000 */
[----:B---3--:R-:W0:Y:S01]  /*0590*/  LDC.64 R22, c[0x0][0x210] ;  /* 0x00008400ff167b82 */ /* 0x008e220000000a00 */
[----:B------:R-:W-:-:S02]  /*05a0*/  FSETP.GT.AND P6, PT, R12, 8.50705917302346158658e+37, PT ;  /* 0x7e8000000c00780b */ /* 0x000fc40003fc4000 */
[----:B------:R-:W-:Y:S01]  /*05b0*/  @P5 FMUL R27, R27, 0.25 ;  /* 0x3e8000001b1b5820 */ /* 0x000fe20000400000 */
[----:B------:R-:W-:Y:S02]  /*05c0*/  FSETP.GEU.AND P3, PT, R26, 1.175494350822287508e-38, PT ;  /* 0x008000001a00780b */ /* 0x000fe40003f6e000 */
[----:B------:R-:W-:Y:S01]  /*05d0*/  FSETP.GEU.AND P5, PT, R12, 1.175494350822287508e-38, PT ;  /* 0x008000000c00780b */ /* 0x000fe20003fae000 */
[----:B------:R-:W1:Y:S02]  /*05e0*/  MUFU.RCP R24, R24 ;  /* 0x0000001800187308 */ /* 0x000e640000001000 */
[----:B------:R-:W-:-:S05]  /*05f0*/  @P4 FMUL R26, R26, 0.25 ;  /* 0x3e8000001a1a4820 */ /* 0x000fca0000400000 */
[----:B------:R-:W-:-:S03]  /*0600*/  @P6 FMUL R12, R12, 0.25 ;  /* 0x3e8000000c0c6820 */ /* 0x000fc60000400000 */
[----:B------:R-:W-:Y:S02]  /*0610*/  @!P3 FMUL R26, R26, 16777216 ;  /* 0x4b8000001a1ab820 */ /* 0x000fe40000400000 */
[----:B------:R-:W-:-:S04]  /*0620*/  @!P5 FMUL R12, R12, 16777216 ;  /* 0x4b8000000c0cd820 */ /* 0x000fc80000400000 */
[----:B------:R-:W-:Y:S01]  /*0630*/  MUFU.RCP R26, R26 ;  /* 0x0000001a001a7308 */ /* 0x000fe20000001000 */
[----:B-1----:R-:W-:Y:S01]  /*0640*/  FMUL R24, R24, R15 ;  /* 0x0000000f18187220 */ /* 0x002fe20000400000 */
[----:B------:R-:W-:-:S06]  /*0650*/  FSEL R15, R14, 1, P4 ;  /* 0x3f8000000e0f7808 */ /* 0x000fcc0002000000 */
[----:B------:R-:W1:Y:S01]  /*0660*/  MUFU.RCP R12, R12 ;  /* 0x0000000c000c7308 */ /* 0x000e620000001000 */
[----:B------:R-:W-:Y:S01]  /*0670*/  FSEL R29, R14, 1, P6 ;  /* 0x3f8000000e1d7808 */ /* 0x000fe20003000000 */
[----:B------:R-:W-:Y:S01]  /*0680*/  @!P2 FMUL R27, R27, 16777216 ;  /* 0x4b8000001b1ba820 */ /* 0x000fe20000400000 */
[----:B----4-:R-:W-:Y:S01]  /*0690*/  SEL R14, R21, RZ, P1 ;  /* 0x000000ff150e7207 */ /* 0x010fe20000800000 */
[----:B------:R-:W-:Y:S01]  /*06a0*/  @!P3 FMUL R15, R15, 16777216 ;  /* 0x4b8000000f0fb820 */ /* 0x000fe20000400000 */
[----:B-----5:R-:W-:Y:S01]  /*06b0*/  SEL R10, R10, RZ, P1 ;  /* 0x000000ff0a0a7207 */ /* 0x020fe20000800000 */
[----:B------:R-:W-:Y:S01]  /*06c0*/  @!P5 FMUL R29, R29, 16777216 ;  /* 0x4b8000001d1dd820 */ /* 0x000fe20000400000 */
[----:B0-----:R-:W-:Y:S01]  /*06d0*/  IMAD.WIDE R22, R13, 0x4, R22 ;  /* 0x000000040d167825 */ /* 0x001fe200078e0216 */
[----:B------:R0:W2:Y:S03]  /*06e0*/  MUFU.RCP R25, R27 ;  /* 0x0000001b00197308 */ /* 0x0000a60000001000 */
[----:B------:R-:W-:Y:S01]  /*06f0*/  FADD R10, R10, -R14 ;  /* 0x8000000e0a0a7221 */ /* 0x000fe20000000000 */
[----:B-1----:R-:W-:Y:S01]  /*0700*/  FMUL R21, R12, R29 ;  /* 0x0000001d0c157220 */ /* 0x002fe20000400000 */
[----:B------:R-:W-:Y:S01]  /*0710*/  CS2R R12, SRZ ;  /* 0x00000000000c7805 */ /* 0x000fe2000001ff00 */
[----:B0-----:R-:W-:Y:S01]  /*0720*/  FMUL R27, R26, R15 ;  /* 0x0000000f1a1b7220 */ /* 0x001fe20000400000 */
[----:B------:R-:W-:-:S06]  /*0730*/  CS2R R14, SRZ ;  /* 0x00000000000e7805 */ /* 0x000fcc000001ff00 */
[----:B------:R-:W3:Y:S01]  /*0740*/  @!P0 LDG.E.128 R12, desc[UR4][R22.64] ;  /* 0x00000004160c8981 */ /* 0x000ee2000c1e1d00 */
[----:B------:R-:W-:Y:S02]  /*0750*/  SEL R29, R2, RZ, P1 ;  /* 0x000000ff021d7207 */ /* 0x000fe40000800000 */
[----:B------:R-:W-:Y:S02]  /*0760*/  SEL R26, R3, RZ, P1 ;  /* 0x000000ff031a7207 */ /* 0x000fe40000800000 */
[----:B------:R-:W0:Y:S01]  /*0770*/  LDC.64 R2, c[0x0][0x240] ;  /* 0x00009000ff027b82 */ /* 0x000e220000000a00 */
[----:B------:R-:W-:Y:S01]  /*0780*/  SEL R9, R9, RZ, P1 ;  /* 0x000000ff09097207 */ /* 0x000fe20000800000 */
[----:B------:R-:W-:Y:S01]  /*0790*/  @!P2 FMUL R28, R28, 16777216 ;  /* 0x4b8000001c1ca820 */ /* 0x000fe20000400000 */
[----:B------:R-:W-:Y:S02]  /*07a0*/  SEL R8, R8, RZ, P1 ;  /* 0x000000ff08087207 */ /* 0x000fe40000800000 */
[----:B------:R-:W-:-:S02]  /*07b0*/  SEL R11, R11, RZ, P1 ;  /* 0x000000ff0b0b7207 */ /* 0x000fc40000800000 */
[----:B------:R-:W-:Y:S01]  /*07c0*/  SEL R4, R4, RZ, P1 ;  /* 0x000000ff04047207 */ /* 0x000fe20000800000 */
[----:B------:R-:W-:Y:S01]  /*07d0*/  FADD R26, R9, -R26 ;  /* 0x8000001a091a7221 */ /* 0x000fe20000000000 */
[----:B--2---:R-:W-:Y:S01]  /*07e0*/  FMUL R25, R25, R28 ;  /* 0x0000001c19197220 */ /* 0x004fe20000400000 */
[----:B------:R-:W-:Y:S01]  /*07f0*/  FADD R9, R8, -R29 ;  /* 0x8000001d08097221 */ /* 0x000fe20000000000 */
[----:B------:R-:W-:Y:S01]  /*0800*/  SEL R8, R5, RZ, P1 ;  /* 0x000000ff05087207 */ /* 0x000fe20000800000 */
[----:B------:R-:W-:Y:S01]  /*0810*/  FADD R4, R11, -R4 ;  /* 0x800000040b047221 */ /* 0x000fe20000000000 */
[----:B------:R-:W-:Y:S01]  /*0820*/  SEL R5, R16, RZ, P1 ;  /* 0x000000ff10057207 */ /* 0x000fe20000800000 */
[----:B------:R-:W-:Y:S01]  /*0830*/  FMUL R10, R27, R10 ;  /* 0x0000000a1b0a7220 */ /* 0x000fe20000400000 */
[----:B------:R-:W-:Y:S01]  /*0840*/  SEL R6, R6, RZ, P1 ;  /* 0x000000ff06067207 */ /* 0x000fe20000800000 */
[----:B------:R-:W-:Y:S01]  /*0850*/  FMUL R25, R25, R26 ;  /* 0x0000001a19197220 */ /* 0x000fe20000400000 */
[----:B------:R-:W-:Y:S01]  /*0860*/  SEL R7, R7, RZ, P1 ;  /* 0x000000ff07077207 */ /* 0x000fe20000800000 */
[----:B------:R-:W-:Y:S01]  /*0870*/  FMUL R9, R24, R9 ;  /* 0x0000000918097220 */ /* 0x000fe20000400000 */
[----:B------:R-:W-:Y:S01]  /*0880*/  SEL R17, R17, RZ, P1 ;  /* 0x000000ff11117207 */ /* 0x000fe20000800000 */
[----:B------:R-:W-:Y:S01]  /*0890*/  FMUL R21, R21, R4 ;  /* 0x0000000415157220 */ /* 0x000fe20000400000 */
[----:B------:R-:W-:-:S02]  /*08a0*/  SEL R11, R18, RZ, P1 ;  /* 0x000000ff120b7207 */ /* 0x000fc40000800000 */
[----:B------:R-:W-:Y:S02]  /*08b0*/  SEL R16, R19, RZ, P1 ;  /* 0x000000ff13107207 */ /* 0x000fe40000800000 */
[----:B------:R-:W-:Y:S01]  /*08c0*/  SEL R20, R20, RZ, P1 ;  /* 0x000000ff14147207 */ /* 0x000fe20000800000 */
[----:B------:R-:W-:Y:S01]  /*08d0*/  FFMA R9, R8, R9, R17 ;  /* 0x0000000908097223 */ /* 0x000fe20000000011 */
[----:B------:R-:W-:Y:S01]  /*08e0*/  FFMA R25, R6, R25, R11 ;  /* 0x0000001906197223 */ /* 0x000fe2000000000b */
[----:B------:R-:W-:Y:S02]  /*08f0*/  FFMA R10, R7, R10, R16 ;  /* 0x0000000a070a7223 */ /* 0x000fe40000000010 */
[----:B------:R-:W-:Y:S01]  /*0900*/  FFMA R20, R5, R21, R20 ;  /* 0x0000001505147223 */ /* 0x000fe20000000014 */
[----:B------:R-:W-:Y:S02]  /*0910*/  FSETP.GEU.AND P4, PT, R9, RZ, PT ;  /* 0x000000ff0900720b */ /* 0x000fe40003f8e000 */
[----:B------:R-:W-:-:S02]  /*0920*/  FSETP.GEU.AND P3, PT, R25, RZ, PT ;  /* 0x000000ff1900720b */ /* 0x000fc40003f6e000 */
[----:B------:R-:W-:Y:S02]  /*0930*/  FSETP.GEU.AND P2, PT, R10, RZ, PT ;  /* 0x000000ff0a00720b */ /* 0x000fe40003f4e000 */
[----:B------:R-:W-:Y:S01]  /*0940*/  FSETP.GEU.AND P1, PT, R20, RZ, PT ;  /* 0x000000ff1400720b */ /* 0x000fe20003f2e000 */
[----:B0-----:R-:W-:Y:S01]  /*0950*/  IMAD.WIDE R2, R0, 0x4, R2 ;  /* 0x0000000400027825 */ /* 0x001fe200078e0202 */
[----:B---3--:R-:W-:Y:S02]  /*0960*/  SEL R12, R12, RZ, !P0 ;  /* 0x000000ff0c0c7207 */ /* 0x008fe40004000000 */
[----:B------:R-:W-:Y:S02]  /*0970*/  SEL R13, R13, RZ, !P0 ;  /* 0x000000ff0d0d7207 */ /* 0x000fe40004000000 */
[----:B------:R-:W-:Y:S02]  /*0980*/  SEL R14, R14, RZ, !P0 ;  /* 0x000000ff0e0e7207 */ /* 0x000fe40004000000 */
[----:B------:R-:W-:-:S02]  /*0990*/  SEL R15, R15, RZ, !P0 ;  /* 0x000000ff0f0f7207 */ /* 0x000fc40004000000 */
[----:B------:R-:W-:Y:S02]  /*09a0*/  @P0 SEL R12, R9, RZ, P4 ;  /* 0x000000ff090c0207 */ /* 0x000fe40002000000 */
[----:B------:R-:W-:Y:S02]  /*09b0*/  @P0 SEL R13, R25, RZ, P3 ;  /* 0x000000ff190d0207 */ /* 0x000fe40001800000 */
[----:B------:R-:W-:Y:S02]  /*09c0*/  @P0 SEL R14, R10, RZ, P2 ;  /* 0x000000ff0a0e0207 */ /* 0x000fe40001000000 */
[----:B------:R-:W-:-:S05]  /*09d0*/  @P0 SEL R15, R20, RZ, P1 ;  /* 0x000000ff140f0207 */ /* 0x000fca0000800000 */
[----:B------:R-:W-:Y:S01]  /*09e0*/  STG.E.128 desc[UR4][R2.64], R12 ;  /* 0x0000000c02007986 */ /* 0x000fe2000c101d04 */
[----:B------:R-:W-:Y:S05]  /*09f0*/  EXIT ;  /* 0x000000000000794d */ /* 0x000fea0003800000 */
.L_x_0:
[----:B------:R-:W-:-:S00]  /*0a00*/  BRA `(.L_x_0) ;  /* 0xfffffffc00fc7947 */ /* 0x000fc0000383ffff */
[----:B------:R-:W-:-:S00]  /*0a10*/  NOP ;  /* 0x0000000000007918 */ /* 0x000fc00000000000 */
        /* <DEDUP_REMOVED lines=14> */
.L_x_1:


//--------------------- .nv.global.init           --------------------------
	.section	.nv.global.init,"aw",@progbits
.nv.global.init:
	.type		_$_str,@object
	.size		_$_str,(_$_str_$_2 - _$_str)
_$_str:
        /*0000*/ 	.byte	0x5f, 0x5f, 0x43, 0x55, 0x44, 0x41, 0x5f, 0x46, 0x54, 0x5a, 0x00
	.type		_$_str_$_2,@object
	.size		_$_str_$_2,(.L_1 - _$_str_$_2)
_$_str_$_2:
        /*000b*/ 	.byte	0x5f, 0x5f, 0x43, 0x55, 0x44, 0x41, 0x5f, 0x50, 0x52, 0x45, 0x43, 0x5f, 0x53, 0x51, 0x52, 0x54
        /*001b*/ 	.byte	0x00
.L_1:


//--------------------- .nv.constant0.triton_poi_fused_cat_13 --------------------------
	.section	.nv.constant0.triton_poi_fused_cat_13,"a",@progbits
	.sectionflags	@""
	.align	4
.nv.constant0.triton_poi_fused_cat_13:
	.zero		588
